//
// Generated by NVIDIA NVVM Compiler
//
// Compiler Build ID: CL-36424714
// Cuda compilation tools, release 13.0, V13.0.88
// Based on NVVM 20.0.0
//

.version 9.0
.target sm_100
.address_size 64

	// .globl	_Z5loop1PKfS0_Pfi

.visible .entry _Z5loop1PKfS0_Pfi(
	.param .u64 .ptr .align 1 _Z5loop1PKfS0_Pfi_param_0,
	.param .u64 .ptr .align 1 _Z5loop1PKfS0_Pfi_param_1,
	.param .u64 .ptr .align 1 _Z5loop1PKfS0_Pfi_param_2,
	.param .u32 _Z5loop1PKfS0_Pfi_param_3
)
{
	.reg .pred 	%p<2>;
	.reg .b32 	%r<16>;
	.reg .b32 	%f<5>;
	.reg .b64 	%rd<7>;

	ld.param.u64 	%rd1, [_Z5loop1PKfS0_Pfi_param_2];
	ld.param.u32 	%r4, [_Z5loop1PKfS0_Pfi_param_3];
	mov.u32 	%r5, %ctaid.x;
	mov.u32 	%r6, %ntid.x;
	mul.lo.s32 	%r1, %r5, %r6;
	mov.u32 	%r2, %tid.x;
	add.s32 	%r3, %r1, %r2;
	setp.ge.s32 	%p1, %r3, %r4;
	mov.f32 	%f4, 0f00000000;
	@%p1 bra 	$L__BB0_2;
	not.b32 	%r7, %r1;
	add.s32 	%r8, %r4, %r7;
	sub.s32 	%r9, %r8, %r2;
	mad.lo.s32 	%r10, %r9, %r3, %r9;
	add.s32 	%r11, %r3, %r10;
	sub.s32 	%r12, %r4, %r3;
	add.s32 	%r13, %r12, -2;
	mul.wide.u32 	%rd2, %r9, %r13;
	shr.u64 	%rd3, %rd2, 1;
	cvt.u32.u64 	%r14, %rd3;
	add.s32 	%r15, %r11, %r14;
	cvt.rn.f32.s32 	%f4, %r15;
$L__BB0_2:
	cvta.to.global.u64 	%rd4, %rd1;
	mul.wide.s32 	%rd5, %r3, 4;
	add.s64 	%rd6, %rd4, %rd5;
	st.global.f32 	[%rd6], %f4;
	ret;

}


// ===== COMPILED SASS (sm_100) =====

	.target	sm_100

	.elftype	@"ET_EXEC"


//--------------------- .note.nv.tkinfo           --------------------------
	.section	.note.nv.tkinfo,"",@"SHT_NOTE"
	.sectionflags	@"SHF_NOTE_NV_TKINFO"
	.tkinfo
        /*0018*/ 	.word	0x00000002
        /*0030*/ 	.string	""
        /*0030*/ 	.string	"ptxas"
        /*0030*/ 	.string	"Cuda compilation tools, release 13.0, V13.0.88"
        /*0030*/ 	.string	"Build cuda_13.0.r13.0/compiler.36424714_0"
        /*0030*/ 	.string	"-arch sm_100 -m 64 "



//--------------------- .note.nv.cuinfo           --------------------------
	.section	.note.nv.cuinfo,"",@"SHT_NOTE"
	.sectionflags	@"SHF_NOTE_NV_CUINFO"
        /*0018*/ 	.short	0x0002
        /*001a*/ 	.short	0x0064
        /*001c*/ 	.short	0x0082
	.zero		2


//--------------------- .nv.info                  --------------------------
	.section	.nv.info,"",@"SHT_CUDA_INFO"
	.align	4


	//----- nvinfo : EIATTR_REGCOUNT
	.align		4
        /*0000*/ 	.byte	0x04, 0x2f
        /*0002*/ 	.short	(.L_1 - .L_0)
	.align		4
.L_0:
        /*0004*/ 	.word	index@(_Z5loop1PKfS0_Pfi)
        /*0008*/ 	.word	0x0000000c


	//----- nvinfo : EIATTR_FRAME_SIZE
	.align		4
.L_1:
        /*000c*/ 	.byte	0x04, 0x11
        /*000e*/ 	.short	(.L_3 - .L_2)
	.align		4
.L_2:
        /*0010*/ 	.word	index@(_Z5loop1PKfS0_Pfi)
        /*0014*/ 	.word	0x00000000


	//----- nvinfo : EIATTR_MIN_STACK_SIZE
	.align		4
.L_3:
        /*0018*/ 	.byte	0x04, 0x12
        /*001a*/ 	.short	(.L_5 - .L_4)
	.align		4
.L_4:
        /*001c*/ 	.word	index@(_Z5loop1PKfS0_Pfi)
        /*0020*/ 	.word	0x00000000
.L_5:


//--------------------- .nv.compat                --------------------------
	.section	.nv.compat,"",@"SHT_CUDA_COMPAT_INFO"
	.align	4
        /*0000*/ 	.byte	0x02, 0x09, 0x00, 0x00, 0x02, 0x02, 0x01, 0x00, 0x02, 0x05, 0x05, 0x00, 0x03, 0x07, 0x01, 0x01
        /*0010*/ 	.byte	0x02, 0x03, 0x00, 0x00, 0x02, 0x06, 0x01, 0x00, 0x04, 0x0b, 0x08, 0x00, 0x09, 0x00, 0x00, 0x00
        /*0020*/ 	.byte	0x00, 0x00, 0x00, 0x00


//--------------------- .nv.info._Z5loop1PKfS0_Pfi --------------------------
	.section	.nv.info._Z5loop1PKfS0_Pfi,"",@"SHT_CUDA_INFO"
	.sectionflags	@""
	.align	4


	//----- nvinfo : EIATTR_CUDA_API_VERSION
	.align		4
        /*0000*/ 	.byte	0x04, 0x37
        /*0002*/ 	.short	(.L_7 - .L_6)
.L_6:
        /*0004*/ 	.word	0x00000082


	//----- nvinfo : EIATTR_KPARAM_INFO
	.align		4
.L_7:
        /*0008*/ 	.byte	0x04, 0x17
        /*000a*/ 	.short	(.L_9 - .L_8)
.L_8:
        /*000c*/ 	.word	0x00000000
        /*0010*/ 	.short	0x0003
        /*0012*/ 	.short	0x0018
        /*0014*/ 	.byte	0x00, 0xf0, 0x11, 0x00


	//----- nvinfo : EIATTR_KPARAM_INFO
	.align		4
.L_9:
        /*0018*/ 	.byte	0x04, 0x17
        /*001a*/ 	.short	(.L_11 - .L_10)
.L_10:
        /*001c*/ 	.word	0x00000000
        /*0020*/ 	.short	0x0002
        /*0022*/ 	.short	0x0010
        /*0024*/ 	.byte	0x00, 0xf5, 0x21, 0x00


	//----- nvinfo : EIATTR_KPARAM_INFO
	.align		4
.L_11:
        /*0028*/ 	.byte	0x04, 0x17
        /*002a*/ 	.short	(.L_13 - .L_12)
.L_12:
        /*002c*/ 	.word	0x00000000
        /*0030*/ 	.short	0x0001
        /*0032*/ 	.short	0x0008
        /*0034*/ 	.byte	0x00, 0xf5, 0x21, 0x00


	//----- nvinfo : EIATTR_KPARAM_INFO
	.align		4
.L_13:
        /*0038*/ 	.byte	0x04, 0x17
        /*003a*/ 	.short	(.L_15 - .L_14)
.L_14:
        /*003c*/ 	.word	0x00000000
        /*0040*/ 	.short	0x0000
        /*0042*/ 	.short	0x0000
        /*0044*/ 	.byte	0x00, 0xf5, 0x21, 0x00


	//----- nvinfo : EIATTR_SPARSE_MMA_MASK
	.align		4
.L_15:
        /*0048*/ 	.byte	0x03, 0x50
        /*004a*/ 	.short	0x0000


	//----- nvinfo : EIATTR_MAXREG_COUNT
	.align		4
        /*004c*/ 	.byte	0x03, 0x1b
        /*004e*/ 	.short	0x00ff


	//----- nvinfo : EIATTR_MERCURY_ISA_VERSION
	.align		4
        /*0050*/ 	.byte	0x03, 0x5f
        /*0052*/ 	.short	0x0101


	//----- nvinfo : EIATTR_VRC_CTA_INIT_COUNT
	.align		4
        /*0054*/ 	.byte	0x02, 0x4a
	.zero		1
	.zero		1


	//----- nvinfo : EIATTR_EXIT_INSTR_OFFSETS
	.align		4
        /*0058*/ 	.byte	0x04, 0x1c
        /*005a*/ 	.short	(.L_17 - .L_16)


	//   ....[0]....
.L_16:
        /*005c*/ 	.word	0x00000150


	//----- nvinfo : EIATTR_CBANK_PARAM_SIZE
	.align		4
.L_17:
        /*0060*/ 	.byte	0x03, 0x19
        /*0062*/ 	.short	0x001c


	//----- nvinfo : EIATTR_PARAM_CBANK
	.align		4
        /*0064*/ 	.byte	0x04, 0x0a
        /*0066*/ 	.short	(.L_19 - .L_18)
	.align		4
.L_18:
        /*0068*/ 	.word	index@(.nv.constant0._Z5loop1PKfS0_Pfi)
        /*006c*/ 	.short	0x0380
        /*006e*/ 	.short	0x001c


	//----- nvinfo : EIATTR_SW_WAR
	.align		4
.L_19:
        /*0070*/ 	.byte	0x04, 0x36
        /*0072*/ 	.short	(.L_21 - .L_20)
.L_20:
        /*0074*/ 	.word	0x00000008
.L_21:


//--------------------- .nv.callgraph             --------------------------
	.section	.nv.callgraph,"",@"SHT_CUDA_CALLGRAPH"
	.align	4
	.sectionentsize	8
	.align		4
        /*0000*/ 	.word	0x00000000
	.align		4
        /*0004*/ 	.word	0xffffffff
	.align		4
        /*0008*/ 	.word	0x00000000
	.align		4
        /*000c*/ 	.word	0xfffffffe
	.align		4
        /*0010*/ 	.word	0x00000000
	.align		4
        /*0014*/ 	.word	0xfffffffd
	.align		4
        /*0018*/ 	.word	0x00000000
	.align		4
        /*001c*/ 	.word	0xfffffffc


//--------------------- .text._Z5loop1PKfS0_Pfi   --------------------------
	.section	.text._Z5loop1PKfS0_Pfi,"ax",@progbits
	.align	128
        .global         _Z5loop1PKfS0_Pfi
        .type           _Z5loop1PKfS0_Pfi,@function
        .size           _Z5loop1PKfS0_Pfi,(.L_x_1 - _Z5loop1PKfS0_Pfi)
        .other          _Z5loop1PKfS0_Pfi,@"STO_CUDA_ENTRY STV_DEFAULT"
_Z5loop1PKfS0_Pfi:
.text._Z5loop1PKfS0_Pfi:
[----:B------:R-:W-:Y:S01]  /*0000*/  LDC R1, c[0x0][0x37c] ;  /* 0x0000df00ff017b82 */ /* 0x000fe20000000800 */
[----:B------:R-:W0:Y:S07]  /*0010*/  S2R R9, SR_TID.X ;  /* 0x0000000000097919 */ /* 0x000e2e0000002100 */
[----:B------:R-:W1:Y:S01]  /*0020*/  S2UR UR4, SR_CTAID.X ;  /* 0x00000000000479c3 */ /* 0x000e620000002500 */
[----:B------:R-:W1:Y:S07]  /*0030*/  LDCU UR5, c[0x0][0x360] ;  /* 0x00006c00ff0577ac */ /* 0x000e6e0008000800 */
[----:B------:R-:W2:Y:S08]  /*0040*/  LDC R2, c[0x0][0x398] ;  /* 0x0000e600ff027b82 */ /* 0x000eb00000000800 */
[----:B------:R-:W3:Y:S01]  /*0050*/  LDC.64 R4, c[0x0][0x390] ;  /* 0x0000e400ff047b82 */ /* 0x000ee20000000a00 */
[----:B-1----:R-:W-:-:S06]  /*0060*/  UIMAD UR4, UR4, UR5, URZ ;  /* 0x00000005040472a4 */ /* 0x002fcc000f8e02ff */
[----:B0-----:R-:W-:-:S05]  /*0070*/  VIADD R7, R9, UR4 ;  /* 0x0000000409077c36 */ /* 0x001fca0008000000 */
[----:B--2---:R-:W-:-:S13]  /*0080*/  ISETP.GE.AND P0, PT, R7, R2, PT ;  /* 0x000000020700720c */ /* 0x004fda0003f06270 */
[----:B------:R-:W-:Y:S01]  /*0090*/  @!P0 LOP3.LUT R0, RZ, UR4, RZ, 0x33, !PT ;  /* 0x00000004ff008c12 */ /* 0x000fe2000f8e33ff */
[----:B------:R-:W0:Y:S01]  /*00a0*/  LDCU.64 UR4, c[0x0][0x358] ;  /* 0x00006b00ff0477ac */ /* 0x000e220008000a00 */
[----:B------:R-:W-:Y:S02]  /*00b0*/  @!P0 IADD3 R3, PT, PT, -R7, -0x2, R2 ;  /* 0xfffffffe07038810 */ /* 0x000fe40007ffe102 */
[----:B------:R-:W-:Y:S01]  /*00c0*/  @!P0 IADD3 R0, PT, PT, -R9, R2, R0 ;  /* 0x0000000209008210 */ /* 0x000fe20007ffe100 */
[----:B------:R-:W-:-:S04]  /*00d0*/  IMAD.MOV.U32 R9, RZ, RZ, RZ ;  /* 0x000000ffff097224 */ /* 0x000fc800078e00ff */
[----:B------:R-:W-:-:S04]  /*00e0*/  @!P0 IMAD.WIDE.U32 R2, R0, R3, RZ ;  /* 0x0000000300028225 */ /* 0x000fc800078e00ff */
[----:B------:R-:W-:Y:S01]  /*00f0*/  @!P0 IMAD R0, R7, R0, R0 ;  /* 0x0000000007008224 */ /* 0x000fe200078e0200 */
[----:B------:R-:W-:-:S04]  /*0100*/  @!P0 SHF.R.U64 R2, R2, 0x1, R3 ;  /* 0x0000000102028819 */ /* 0x000fc80000001203 */
[----:B------:R-:W-:Y:S01]  /*0110*/  @!P0 IADD3 R0, PT, PT, R2, R7, R0 ;  /* 0x0000000702008210 */ /* 0x000fe20007ffe000 */
[----:B---3--:R-:W-:-:S03]  /*0120*/  IMAD.WIDE R2, R7, 0x4, R4 ;  /* 0x0000000407027825 */ /* 0x008fc600078e0204 */
[----:B------:R-:W-:-:S05]  /*0130*/  @!P0 I2FP.F32.S32 R9, R0 ;  /* 0x0000000000098245 */ /* 0x000fca0000201400 */
[----:B0-----:R-:W-:Y:S01]  /*0140*/  STG.E desc[UR4][R2.64], R9 ;  /* 0x0000000902007986 */ /* 0x001fe2000c101904 */
[----:B------:R-:W-:Y:S05]  /*0150*/  EXIT ;  /* 0x000000000000794d */ /* 0x000fea0003800000 */
.L_x_0:
[----:B------:R-:W-:-:S00]  /*0160*/  BRA `(.L_x_0) ;  /* 0xfffffffc00fc7947 */ /* 0x000fc0000383ffff */
[----:B------:R-:W-:-:S00]  /*0170*/  NOP ;  /* 0x0000000000007918 */ /* 0x000fc00000000000 */
        /* <DEDUP_REMOVED lines=8> */
.L_x_1:


//--------------------- .nv.shared.reserved.0     --------------------------
	.section	.nv.shared.reserved.0,"aw",@nobits
	.weak		__nv_reservedSMEM_offset_0_alias
	.size		__nv_reservedSMEM_offset_0_alias, 0, 64
	.other		__nv_reservedSMEM_offset_0_alias,@"STO_CUDA_RESERVED_SHARED STV_DEFAULT"
__nv_reservedSMEM_offset_0_alias:
	.zero		0
	.zero		64


//--------------------- .nv.constant0._Z5loop1PKfS0_Pfi --------------------------
	.section	.nv.constant0._Z5loop1PKfS0_Pfi,"a",@progbits
	.sectionflags	@""
	.align	4
.nv.constant0._Z5loop1PKfS0_Pfi:
	.zero		924


//--------------------- SYMBOLS --------------------------

	.type		.nv.reservedSmem.offset0,@object
	.size		.nv.reservedSmem.offset0,0x4
